//
// Generated by NVIDIA NVVM Compiler
//
// Compiler Build ID: CL-36424714
// Cuda compilation tools, release 13.0, V13.0.88
// Based on NVVM 20.0.0
//

.version 9.0
.target sm_100
.address_size 64

	// .globl	_Z18batch_norm_forwardPKfPfS0_S0_S0_S0_fii

.visible .entry _Z18batch_norm_forwardPKfPfS0_S0_S0_S0_fii(
	.param .u64 .ptr .align 1 _Z18batch_norm_forwardPKfPfS0_S0_S0_S0_fii_param_0,
	.param .u64 .ptr .align 1 _Z18batch_norm_forwardPKfPfS0_S0_S0_S0_fii_param_1,
	.param .u64 .ptr .align 1 _Z18batch_norm_forwardPKfPfS0_S0_S0_S0_fii_param_2,
	.param .u64 .ptr .align 1 _Z18batch_norm_forwardPKfPfS0_S0_S0_S0_fii_param_3,
	.param .u64 .ptr .align 1 _Z18batch_norm_forwardPKfPfS0_S0_S0_S0_fii_param_4,
	.param .u64 .ptr .align 1 _Z18batch_norm_forwardPKfPfS0_S0_S0_S0_fii_param_5,
	.param .f32 _Z18batch_norm_forwardPKfPfS0_S0_S0_S0_fii_param_6,
	.param .u32 _Z18batch_norm_forwardPKfPfS0_S0_S0_S0_fii_param_7,
	.param .u32 _Z18batch_norm_forwardPKfPfS0_S0_S0_S0_fii_param_8
)
{
	.reg .pred 	%p<2>;
	.reg .b32 	%r<9>;
	.reg .b32 	%f<12>;
	.reg .b64 	%rd<21>;

	ld.param.u64 	%rd1, [_Z18batch_norm_forwardPKfPfS0_S0_S0_S0_fii_param_0];
	ld.param.u64 	%rd2, [_Z18batch_norm_forwardPKfPfS0_S0_S0_S0_fii_param_1];
	ld.param.u64 	%rd3, [_Z18batch_norm_forwardPKfPfS0_S0_S0_S0_fii_param_2];
	ld.param.u64 	%rd4, [_Z18batch_norm_forwardPKfPfS0_S0_S0_S0_fii_param_3];
	ld.param.u64 	%rd5, [_Z18batch_norm_forwardPKfPfS0_S0_S0_S0_fii_param_4];
	ld.param.u64 	%rd6, [_Z18batch_norm_forwardPKfPfS0_S0_S0_S0_fii_param_5];
	ld.param.f32 	%f1, [_Z18batch_norm_forwardPKfPfS0_S0_S0_S0_fii_param_6];
	ld.param.u32 	%r3, [_Z18batch_norm_forwardPKfPfS0_S0_S0_S0_fii_param_7];
	ld.param.u32 	%r2, [_Z18batch_norm_forwardPKfPfS0_S0_S0_S0_fii_param_8];
	mov.u32 	%r4, %ctaid.x;
	mov.u32 	%r5, %ntid.x;
	mov.u32 	%r6, %tid.x;
	mad.lo.s32 	%r1, %r4, %r5, %r6;
	mul.lo.s32 	%r7, %r2, %r3;
	setp.ge.s32 	%p1, %r1, %r7;
	@%p1 bra 	$L__BB0_2;
	cvta.to.global.u64 	%rd7, %rd1;
	cvta.to.global.u64 	%rd8, %rd3;
	cvta.to.global.u64 	%rd9, %rd4;
	cvta.to.global.u64 	%rd10, %rd5;
	cvta.to.global.u64 	%rd11, %rd6;
	cvta.to.global.u64 	%rd12, %rd2;
	rem.s32 	%r8, %r1, %r2;
	mul.wide.s32 	%rd13, %r1, 4;
	add.s64 	%rd14, %rd7, %rd13;
	ld.global.f32 	%f2, [%rd14];
	mul.wide.s32 	%rd15, %r8, 4;
	add.s64 	%rd16, %rd8, %rd15;
	ld.global.f32 	%f3, [%rd16];
	sub.f32 	%f4, %f2, %f3;
	add.s64 	%rd17, %rd9, %rd15;
	ld.global.f32 	%f5, [%rd17];
	add.f32 	%f6, %f1, %f5;
	sqrt.rn.f32 	%f7, %f6;
	div.rn.f32 	%f8, %f4, %f7;
	add.s64 	%rd18, %rd10, %rd15;
	ld.global.f32 	%f9, [%rd18];
	add.s64 	%rd19, %rd11, %rd15;
	ld.global.f32 	%f10, [%rd19];
	fma.rn.f32 	%f11, %f9, %f8, %f10;
	add.s64 	%rd20, %rd12, %rd13;
	st.global.f32 	[%rd20], %f11;
$L__BB0_2:
	ret;

}


// ===== COMPILED SASS (sm_100) =====

	.target	sm_100

	.elftype	@"ET_EXEC"


//--------------------- .note.nv.tkinfo           --------------------------
	.section	.note.nv.tkinfo,"",@"SHT_NOTE"
	.sectionflags	@"SHF_NOTE_NV_TKINFO"
	.tkinfo
        /*0018*/ 	.word	0x00000002
        /*0030*/ 	.string	""
        /*0030*/ 	.string	"ptxas"
        /*0030*/ 	.string	"Cuda compilation tools, release 13.0, V13.0.88"
        /*0030*/ 	.string	"Build cuda_13.0.r13.0/compiler.36424714_0"
        /*0030*/ 	.string	"-arch sm_100 -m 64 "



//--------------------- .note.nv.cuinfo           --------------------------
	.section	.note.nv.cuinfo,"",@"SHT_NOTE"
	.sectionflags	@"SHF_NOTE_NV_CUINFO"
        /*0018*/ 	.short	0x0002
        /*001a*/ 	.short	0x0064
        /*001c*/ 	.short	0x0082
	.zero		2


//--------------------- .nv.info                  --------------------------
	.section	.nv.info,"",@"SHT_CUDA_INFO"
	.align	4


	//----- nvinfo : EIATTR_REGCOUNT
	.align		4
        /*0000*/ 	.byte	0x04, 0x2f
        /*0002*/ 	.short	(.L_1 - .L_0)
	.align		4
.L_0:
        /*0004*/ 	.word	index@(_Z18batch_norm_forwardPKfPfS0_S0_S0_S0_fii)
        /*0008*/ 	.word	0x00000010


	//----- nvinfo : EIATTR_FRAME_SIZE
	.align		4
.L_1:
        /*000c*/ 	.byte	0x04, 0x11
        /*000e*/ 	.short	(.L_3 - .L_2)
	.align		4
.L_2:
        /*0010*/ 	.word	index@($__internal_1_$__cuda_sm3x_div_rn_noftz_f32_slowpath)
        /*0014*/ 	.word	0x00000000


	//----- nvinfo : EIATTR_FRAME_SIZE
	.align		4
.L_3:
        /*0018*/ 	.byte	0x04, 0x11
        /*001a*/ 	.short	(.L_5 - .L_4)
	.align		4
.L_4:
        /*001c*/ 	.word	index@($__internal_0_$__cuda_sm20_sqrt_rn_f32_slowpath)
        /*0020*/ 	.word	0x00000000


	//----- nvinfo : EIATTR_FRAME_SIZE
	.align		4
.L_5:
        /*0024*/ 	.byte	0x04, 0x11
        /*0026*/ 	.short	(.L_7 - .L_6)
	.align		4
.L_6:
        /*0028*/ 	.word	index@(_Z18batch_norm_forwardPKfPfS0_S0_S0_S0_fii)
        /*002c*/ 	.word	0x00000000


	//----- nvinfo : EIATTR_MIN_STACK_SIZE
	.align		4
.L_7:
        /*0030*/ 	.byte	0x04, 0x12
        /*0032*/ 	.short	(.L_9 - .L_8)
	.align		4
.L_8:
        /*0034*/ 	.word	index@(_Z18batch_norm_forwardPKfPfS0_S0_S0_S0_fii)
        /*0038*/ 	.word	0x00000000
.L_9:


//--------------------- .nv.compat                --------------------------
	.section	.nv.compat,"",@"SHT_CUDA_COMPAT_INFO"
	.align	4
        /*0000*/ 	.byte	0x02, 0x09, 0x00, 0x00, 0x02, 0x02, 0x01, 0x00, 0x02, 0x05, 0x05, 0x00, 0x03, 0x07, 0x01, 0x01
        /*0010*/ 	.byte	0x02, 0x03, 0x00, 0x00, 0x02, 0x06, 0x01, 0x00, 0x04, 0x0b, 0x08, 0x00, 0x01, 0x00, 0x00, 0x00
        /*0020*/ 	.byte	0x00, 0x00, 0x00, 0x00


//--------------------- .nv.info._Z18batch_norm_forwardPKfPfS0_S0_S0_S0_fii --------------------------
	.section	.nv.info._Z18batch_norm_forwardPKfPfS0_S0_S0_S0_fii,"",@"SHT_CUDA_INFO"
	.sectionflags	@""
	.align	4


	//----- nvinfo : EIATTR_CUDA_API_VERSION
	.align		4
        /*0000*/ 	.byte	0x04, 0x37
        /*0002*/ 	.short	(.L_11 - .L_10)
.L_10:
        /*0004*/ 	.word	0x00000082


	//----- nvinfo : EIATTR_KPARAM_INFO
	.align		4
.L_11:
        /*0008*/ 	.byte	0x04, 0x17
        /*000a*/ 	.short	(.L_13 - .L_12)
.L_12:
        /*000c*/ 	.word	0x00000000
        /*0010*/ 	.short	0x0008
        /*0012*/ 	.short	0x0038
        /*0014*/ 	.byte	0x00, 0xf0, 0x11, 0x00


	//----- nvinfo : EIATTR_KPARAM_INFO
	.align		4
.L_13:
        /*0018*/ 	.byte	0x04, 0x17
        /*001a*/ 	.short	(.L_15 - .L_14)
.L_14:
        /*001c*/ 	.word	0x00000000
        /*0020*/ 	.short	0x0007
        /*0022*/ 	.short	0x0034
        /*0024*/ 	.byte	0x00, 0xf0, 0x11, 0x00


	//----- nvinfo : EIATTR_KPARAM_INFO
	.align		4
.L_15:
        /*0028*/ 	.byte	0x04, 0x17
        /*002a*/ 	.short	(.L_17 - .L_16)
.L_16:
        /*002c*/ 	.word	0x00000000
        /*0030*/ 	.short	0x0006
        /*0032*/ 	.short	0x0030
        /*0034*/ 	.byte	0x00, 0xf0, 0x11, 0x00


	//----- nvinfo : EIATTR_KPARAM_INFO
	.align		4
.L_17:
        /*0038*/ 	.byte	0x04, 0x17
        /*003a*/ 	.short	(.L_19 - .L_18)
.L_18:
        /*003c*/ 	.word	0x00000000
        /*0040*/ 	.short	0x0005
        /*0042*/ 	.short	0x0028
        /*0044*/ 	.byte	0x00, 0xf5, 0x21, 0x00


	//----- nvinfo : EIATTR_KPARAM_INFO
	.align		4
.L_19:
        /*0048*/ 	.byte	0x04, 0x17
        /*004a*/ 	.short	(.L_21 - .L_20)
.L_20:
        /*004c*/ 	.word	0x00000000
        /*0050*/ 	.short	0x0004
        /*0052*/ 	.short	0x0020
        /*0054*/ 	.byte	0x00, 0xf5, 0x21, 0x00


	//----- nvinfo : EIATTR_KPARAM_INFO
	.align		4
.L_21:
        /*0058*/ 	.byte	0x04, 0x17
        /*005a*/ 	.short	(.L_23 - .L_22)
.L_22:
        /*005c*/ 	.word	0x00000000
        /*0060*/ 	.short	0x0003
        /*0062*/ 	.short	0x0018
        /*0064*/ 	.byte	0x00, 0xf5, 0x21, 0x00


	//----- nvinfo : EIATTR_KPARAM_INFO
	.align		4
.L_23:
        /*0068*/ 	.byte	0x04, 0x17
        /*006a*/ 	.short	(.L_25 - .L_24)
.L_24:
        /*006c*/ 	.word	0x00000000
        /*0070*/ 	.short	0x0002
        /*0072*/ 	.short	0x0010
        /*0074*/ 	.byte	0x00, 0xf5, 0x21, 0x00


	//----- nvinfo : EIATTR_KPARAM_INFO
	.align		4
.L_25:
        /*0078*/ 	.byte	0x04, 0x17
        /*007a*/ 	.short	(.L_27 - .L_26)
.L_26:
        /*007c*/ 	.word	0x00000000
        /*0080*/ 	.short	0x0001
        /*0082*/ 	.short	0x0008
        /*0084*/ 	.byte	0x00, 0xf5, 0x21, 0x00


	//----- nvinfo : EIATTR_KPARAM_INFO
	.align		4
.L_27:
        /*0088*/ 	.byte	0x04, 0x17
        /*008a*/ 	.short	(.L_29 - .L_28)
.L_28:
        /*008c*/ 	.word	0x00000000
        /*0090*/ 	.short	0x0000
        /*0092*/ 	.short	0x0000
        /*0094*/ 	.byte	0x00, 0xf5, 0x21, 0x00


	//----- nvinfo : EIATTR_SPARSE_MMA_MASK
	.align		4
.L_29:
        /*0098*/ 	.byte	0x03, 0x50
        /*009a*/ 	.short	0x0000


	//----- nvinfo : EIATTR_MAXREG_COUNT
	.align		4
        /*009c*/ 	.byte	0x03, 0x1b
        /*009e*/ 	.short	0x00ff


	//----- nvinfo : EIATTR_MERCURY_ISA_VERSION
	.align		4
        /*00a0*/ 	.byte	0x03, 0x5f
        /*00a2*/ 	.short	0x0101


	//----- nvinfo : EIATTR_VRC_CTA_INIT_COUNT
	.align		4
        /*00a4*/ 	.byte	0x02, 0x4a
	.zero		1
	.zero		1


	//----- nvinfo : EIATTR_EXIT_INSTR_OFFSETS
	.align		4
        /*00a8*/ 	.byte	0x04, 0x1c
        /*00aa*/ 	.short	(.L_31 - .L_30)


	//   ....[0]....
.L_30:
        /*00ac*/ 	.word	0x00000090


	//   ....[1]....
        /*00b0*/ 	.word	0x00000520


	//----- nvinfo : EIATTR_CRS_STACK_SIZE
	.align		4
.L_31:
        /*00b4*/ 	.byte	0x04, 0x1e
        /*00b6*/ 	.short	(.L_33 - .L_32)
.L_32:
        /*00b8*/ 	.word	0x00000000


	//----- nvinfo : EIATTR_CBANK_PARAM_SIZE
	.align		4
.L_33:
        /*00bc*/ 	.byte	0x03, 0x19
        /*00be*/ 	.short	0x003c


	//----- nvinfo : EIATTR_PARAM_CBANK
	.align		4
        /*00c0*/ 	.byte	0x04, 0x0a
        /*00c2*/ 	.short	(.L_35 - .L_34)
	.align		4
.L_34:
        /*00c4*/ 	.word	index@(.nv.constant0._Z18batch_norm_forwardPKfPfS0_S0_S0_S0_fii)
        /*00c8*/ 	.short	0x0380
        /*00ca*/ 	.short	0x003c


	//----- nvinfo : EIATTR_SW_WAR
	.align		4
.L_35:
        /*00cc*/ 	.byte	0x04, 0x36
        /*00ce*/ 	.short	(.L_37 - .L_36)
.L_36:
        /*00d0*/ 	.word	0x00000008
.L_37:


//--------------------- .nv.callgraph             --------------------------
	.section	.nv.callgraph,"",@"SHT_CUDA_CALLGRAPH"
	.align	4
	.sectionentsize	8
	.align		4
        /*0000*/ 	.word	0x00000000
	.align		4
        /*0004*/ 	.word	0xffffffff
	.align		4
        /*0008*/ 	.word	0x00000000
	.align		4
        /*000c*/ 	.word	0xfffffffe
	.align		4
        /*0010*/ 	.word	0x00000000
	.align		4
        /*0014*/ 	.word	0xfffffffd
	.align		4
        /*0018*/ 	.word	0x00000000
	.align		4
        /*001c*/ 	.word	0xfffffffc


//--------------------- .text._Z18batch_norm_forwardPKfPfS0_S0_S0_S0_fii --------------------------
	.section	.text._Z18batch_norm_forwardPKfPfS0_S0_S0_S0_fii,"ax",@progbits
	.align	128
        .global         _Z18batch_norm_forwardPKfPfS0_S0_S0_S0_fii
        .type           _Z18batch_norm_forwardPKfPfS0_S0_S0_S0_fii,@function
        .size           _Z18batch_norm_forwardPKfPfS0_S0_S0_S0_fii,(.L_x_19 - _Z18batch_norm_forwardPKfPfS0_S0_S0_S0_fii)
        .other          _Z18batch_norm_forwardPKfPfS0_S0_S0_S0_fii,@"STO_CUDA_ENTRY STV_DEFAULT"
_Z18batch_norm_forwardPKfPfS0_S0_S0_S0_fii:
.text._Z18batch_norm_forwardPKfPfS0_S0_S0_S0_fii:
[----:B------:R-:W-:Y:S01]  /*0000*/  LDC R1, c[0x0][0x37c] ;  /* 0x0000df00ff017b82 */ /* 0x000fe20000000800 */
[----:B------:R-:W0:Y:S07]  /*0010*/  S2R R3, SR_TID.X ;  /* 0x0000000000037919 */ /* 0x000e2e0000002100 */
[----:B------:R-:W0:Y:S01]  /*0020*/  S2UR UR4, SR_CTAID.X ;  /* 0x00000000000479c3 */ /* 0x000e220000002500 */
[----:B------:R-:W1:Y:S07]  /*0030*/  LDCU UR5, c[0x0][0x3b4] ;  /* 0x00007680ff0577ac */ /* 0x000e6e0008000800 */
[----:B------:R-:W0:Y:S08]  /*0040*/  LDC R4, c[0x0][0x360] ;  /* 0x0000d800ff047b82 */ /* 0x000e300000000800 */
[----:B------:R-:W1:Y:S01]  /*0050*/  LDC R10, c[0x0][0x3b8] ;  /* 0x0000ee00ff0a7b82 */ /* 0x000e620000000800 */
[----:B0-----:R-:W-:-:S02]  /*0060*/  IMAD R4, R4, UR4, R3 ;  /* 0x0000000404047c24 */ /* 0x001fc4000f8e0203 */
[----:B-1----:R-:W-:-:S05]  /*0070*/  IMAD R3, R10, UR5, RZ ;  /* 0x000000050a037c24 */ /* 0x002fca000f8e02ff */
[----:B------:R-:W-:-:S13]  /*0080*/  ISETP.GE.AND P0, PT, R4, R3, PT ;  /* 0x000000030400720c */ /* 0x000fda0003f06270 */
[----:B------:R-:W-:Y:S05]  /*0090*/  @P0 EXIT ;  /* 0x000000000000094d */ /* 0x000fea0003800000 */
[----:B------:R-:W-:Y:S01]  /*00a0*/  IABS R6, R10 ;  /* 0x0000000a00067213 */ /* 0x000fe20000000000 */
[----:B------:R-:W0:Y:S01]  /*00b0*/  LDC.64 R8, c[0x0][0x398] ;  /* 0x0000e600ff087b82 */ /* 0x000e220000000a00 */
[----:B------:R-:W-:Y:S01]  /*00c0*/  IABS R7, R4 ;  /* 0x0000000400077213 */ /* 0x000fe20000000000 */
[----:B------:R-:W1:Y:S01]  /*00d0*/  LDCU.64 UR4, c[0x0][0x358] ;  /* 0x00006b00ff0477ac */ /* 0x000e620008000a00 */
[----:B------:R-:W2:Y:S01]  /*00e0*/  I2F.RP R0, R6 ;  /* 0x0000000600007306 */ /* 0x000ea20000209400 */
[----:B------:R-:W-:Y:S01]  /*00f0*/  ISETP.GE.AND P2, PT, R4, RZ, PT ;  /* 0x000000ff0400720c */ /* 0x000fe20003f46270 */
[----:B------:R-:W3:Y:S06]  /*0100*/  LDCU UR6, c[0x0][0x3b0] ;  /* 0x00007600ff0677ac */ /* 0x000eec0008000800 */
[----:B--2---:R-:W2:Y:S02]  /*0110*/  MUFU.RCP R0, R0 ;  /* 0x0000000000007308 */ /* 0x004ea40000001000 */
[----:B--2---:R-:W-:-:S06]  /*0120*/  VIADD R2, R0, 0xffffffe ;  /* 0x0ffffffe00027836 */ /* 0x004fcc0000000000 */
[----:B------:R2:W4:Y:S02]  /*0130*/  F2I.FTZ.U32.TRUNC.NTZ R3, R2 ;  /* 0x0000000200037305 */ /* 0x000524000021f000 */
[----:B--2---:R-:W-:Y:S02]  /*0140*/  IMAD.MOV.U32 R2, RZ, RZ, RZ ;  /* 0x000000ffff027224 */ /* 0x004fe400078e00ff */
[----:B----4-:R-:W-:-:S04]  /*0150*/  IMAD.MOV R5, RZ, RZ, -R3 ;  /* 0x000000ffff057224 */ /* 0x010fc800078e0a03 */
[----:B------:R-:W-:-:S04]  /*0160*/  IMAD R5, R5, R6, RZ ;  /* 0x0000000605057224 */ /* 0x000fc800078e02ff */
[----:B------:R-:W-:Y:S01]  /*0170*/  IMAD.HI.U32 R3, R3, R5, R2 ;  /* 0x0000000503037227 */ /* 0x000fe200078e0002 */
[----:B------:R-:W-:-:S05]  /*0180*/  MOV R5, R7 ;  /* 0x0000000700057202 */ /* 0x000fca0000000f00 */
[----:B------:R-:W-:-:S04]  /*0190*/  IMAD.HI.U32 R3, R3, R5, RZ ;  /* 0x0000000503037227 */ /* 0x000fc800078e00ff */
[----:B------:R-:W-:-:S04]  /*01a0*/  IMAD.MOV R3, RZ, RZ, -R3 ;  /* 0x000000ffff037224 */ /* 0x000fc800078e0a03 */
[C---:B------:R-:W-:Y:S02]  /*01b0*/  IMAD R5, R6.reuse, R3, R5 ;  /* 0x0000000306057224 */ /* 0x040fe400078e0205 */
[----:B------:R-:W2:Y:S03]  /*01c0*/  LDC.64 R2, c[0x0][0x380] ;  /* 0x0000e000ff027b82 */ /* 0x000ea60000000a00 */
[----:B------:R-:W-:-:S13]  /*01d0*/  ISETP.GT.U32.AND P0, PT, R6, R5, PT ;  /* 0x000000050600720c */ /* 0x000fda0003f04070 */
[----:B------:R-:W-:Y:S01]  /*01e0*/  @!P0 IMAD.IADD R5, R5, 0x1, -R6 ;  /* 0x0000000105058824 */ /* 0x000fe200078e0a06 */
[----:B------:R-:W-:-:S04]  /*01f0*/  ISETP.NE.AND P0, PT, R10, RZ, PT ;  /* 0x000000ff0a00720c */ /* 0x000fc80003f05270 */
[----:B------:R-:W-:-:S13]  /*0200*/  ISETP.GT.U32.AND P1, PT, R6, R5, PT ;  /* 0x000000050600720c */ /* 0x000fda0003f24070 */
[----:B------:R-:W-:Y:S02]  /*0210*/  @!P1 IMAD.IADD R5, R5, 0x1, -R6 ;  /* 0x0000000105059824 */ /* 0x000fe400078e0a06 */
[----:B------:R-:W4:Y:S03]  /*0220*/  LDC.64 R6, c[0x0][0x390] ;  /* 0x0000e400ff067b82 */ /* 0x000f260000000a00 */
[----:B------:R-:W-:Y:S02]  /*0230*/  @!P2 IADD3 R5, PT, PT, -R5, RZ, RZ ;  /* 0x000000ff0505a210 */ /* 0x000fe40007ffe1ff */
[----:B------:R-:W-:-:S05]  /*0240*/  @!P0 LOP3.LUT R5, RZ, R10, RZ, 0x33, !PT ;  /* 0x0000000aff058212 */ /* 0x000fca00078e33ff */
[----:B0-----:R-:W-:-:S06]  /*0250*/  IMAD.WIDE R8, R5, 0x4, R8 ;  /* 0x0000000405087825 */ /* 0x001fcc00078e0208 */
[----:B-1----:R-:W3:Y:S01]  /*0260*/  LDG.E R8, desc[UR4][R8.64] ;  /* 0x0000000408087981 */ /* 0x002ee2000c1e1900 */
[----:B--2---:R-:W-:-:S05]  /*0270*/  IMAD.WIDE R2, R4, 0x4, R2 ;  /* 0x0000000404027825 */ /* 0x004fca00078e0202 */
[----:B------:R3:W2:Y:S01]  /*0280*/  LDG.E R0, desc[UR4][R2.64] ;  /* 0x0000000402007981 */ /* 0x0006a2000c1e1900 */
[----:B----4-:R-:W-:-:S06]  /*0290*/  IMAD.WIDE R6, R5, 0x4, R6 ;  /* 0x0000000405067825 */ /* 0x010fcc00078e0206 */
[----:B------:R-:W2:Y:S01]  /*02a0*/  LDG.E R7, desc[UR4][R6.64] ;  /* 0x0000000406077981 */ /* 0x000ea2000c1e1900 */
[----:B------:R-:W-:Y:S01]  /*02b0*/  BSSY.RECONVERGENT B0, `(.L_x_0) ;  /* 0x000000f000007945 */ /* 0x000fe20003800200 */
[----:B---3--:R-:W-:-:S04]  /*02c0*/  FADD R2, R8, UR6 ;  /* 0x0000000608027e21 */ /* 0x008fc80008000000 */
[----:B------:R-:W-:Y:S01]  /*02d0*/  VIADD R10, R2, 0xf3000000 ;  /* 0xf3000000020a7836 */ /* 0x000fe20000000000 */
[----:B------:R0:W1:Y:S04]  /*02e0*/  MUFU.RSQ R11, R2 ;  /* 0x00000002000b7308 */ /* 0x0000680000001400 */
[----:B------:R-:W-:Y:S01]  /*02f0*/  ISETP.GT.U32.AND P0, PT, R10, 0x727fffff, PT ;  /* 0x727fffff0a00780c */ /* 0x000fe20003f04070 */
[----:B--2---:R-:W-:-:S12]  /*0300*/  FADD R0, R0, -R7 ;  /* 0x8000000700007221 */ /* 0x004fd80000000000 */
[----:B01----:R-:W-:Y:S05]  /*0310*/  @!P0 BRA `(.L_x_1) ;  /* 0x0000000000108947 */ /* 0x003fea0003800000 */
[----:B------:R-:W-:-:S07]  /*0320*/  MOV R10, 0x340 ;  /* 0x00000340000a7802 */ /* 0x000fce0000000f00 */
[----:B------:R-:W-:Y:S05]  /*0330*/  CALL.REL.NOINC `($__internal_0_$__cuda_sm20_sqrt_rn_f32_slowpath) ;  /* 0x00000000007c7944 */ /* 0x000fea0003c00000 */
[----:B------:R-:W-:Y:S01]  /*0340*/  IMAD.MOV.U32 R3, RZ, RZ, R6 ;  /* 0x000000ffff037224 */ /* 0x000fe200078e0006 */
[----:B------:R-:W-:Y:S06]  /*0350*/  BRA `(.L_x_2) ;  /* 0x0000000000107947 */ /* 0x000fec0003800000 */
.L_x_1:
[----:B------:R-:W-:Y:S01]  /*0360*/  FMUL.FTZ R3, R2, R11 ;  /* 0x0000000b02037220 */ /* 0x000fe20000410000 */
[----:B------:R-:W-:-:S03]  /*0370*/  FMUL.FTZ R6, R11, 0.5 ;  /* 0x3f0000000b067820 */ /* 0x000fc60000410000 */
[----:B------:R-:W-:-:S04]  /*0380*/  FFMA R2, -R3, R3, R2 ;  /* 0x0000000303027223 */ /* 0x000fc80000000102 */
[----:B------:R-:W-:-:S07]  /*0390*/  FFMA R3, R2, R6, R3 ;  /* 0x0000000602037223 */ /* 0x000fce0000000003 */
.L_x_2:
[----:B------:R-:W-:Y:S05]  /*03a0*/  BSYNC.RECONVERGENT B0 ;  /* 0x0000000000007941 */ /* 0x000fea0003800200 */
.L_x_0:
[----:B------:R-:W0:Y:S01]  /*03b0*/  MUFU.RCP R2, R3 ;  /* 0x0000000300027308 */ /* 0x000e220000001000 */
[----:B------:R-:W-:Y:S07]  /*03c0*/  BSSY.RECONVERGENT B0, `(.L_x_3) ;  /* 0x000000b000007945 */ /* 0x000fee0003800200 */
[----:B------:R-:W1:Y:S01]  /*03d0*/  FCHK P0, R0, R3 ;  /* 0x0000000300007302 */ /* 0x000e620000000000 */
[----:B0-----:R-:W-:-:S04]  /*03e0*/  FFMA R7, R2, -R3, 1 ;  /* 0x3f80000002077423 */ /* 0x001fc80000000803 */
[----:B------:R-:W-:-:S04]  /*03f0*/  FFMA R7, R2, R7, R2 ;  /* 0x0000000702077223 */ /* 0x000fc80000000002 */
[----:B------:R-:W-:-:S04]  /*0400*/  FFMA R2, R0, R7, RZ ;  /* 0x0000000700027223 */ /* 0x000fc800000000ff */
[----:B------:R-:W-:-:S04]  /*0410*/  FFMA R6, R2, -R3, R0 ;  /* 0x8000000302067223 */ /* 0x000fc80000000000 */
[----:B------:R-:W-:Y:S01]  /*0420*/  FFMA R10, R7, R6, R2 ;  /* 0x00000006070a7223 */ /* 0x000fe20000000002 */
[----:B-1----:R-:W-:Y:S06]  /*0430*/  @!P0 BRA `(.L_x_4) ;  /* 0x00000000000c8947 */ /* 0x002fec0003800000 */
[----:B------:R-:W-:-:S07]  /*0440*/  MOV R2, 0x460 ;  /* 0x0000046000027802 */ /* 0x000fce0000000f00 */
[----:B------:R-:W-:Y:S05]  /*0450*/  CALL.REL.NOINC `($__internal_1_$__cuda_sm3x_div_rn_noftz_f32_slowpath) ;  /* 0x0000000000907944 */ /* 0x000fea0003c00000 */
[----:B------:R-:W-:-:S07]  /*0460*/  IMAD.MOV.U32 R10, RZ, RZ, R0 ;  /* 0x000000ffff0a7224 */ /* 0x000fce00078e0000 */
.L_x_4:
[----:B------:R-:W-:Y:S05]  /*0470*/  BSYNC.RECONVERGENT B0 ;  /* 0x0000000000007941 */ /* 0x000fea0003800200 */
.L_x_3:
[----:B------:R-:W0:Y:S08]  /*0480*/  LDC.64 R2, c[0x0][0x3a0] ;  /* 0x0000e800ff027b82 */ /* 0x000e300000000a00 */
[----:B------:R-:W1:Y:S08]  /*0490*/  LDC.64 R6, c[0x0][0x3a8] ;  /* 0x0000ea00ff067b82 */ /* 0x000e700000000a00 */
[----:B------:R-:W2:Y:S01]  /*04a0*/  LDC.64 R8, c[0x0][0x388] ;  /* 0x0000e200ff087b82 */ /* 0x000ea20000000a00 */
[----:B0-----:R-:W-:-:S06]  /*04b0*/  IMAD.WIDE R2, R5, 0x4, R2 ;  /* 0x0000000405027825 */ /* 0x001fcc00078e0202 */
[----:B------:R-:W3:Y:S01]  /*04c0*/  LDG.E R3, desc[UR4][R2.64] ;  /* 0x0000000402037981 */ /* 0x000ee2000c1e1900 */
[----:B-1----:R-:W-:-:S06]  /*04d0*/  IMAD.WIDE R6, R5, 0x4, R6 ;  /* 0x0000000405067825 */ /* 0x002fcc00078e0206 */
[----:B------:R-:W3:Y:S01]  /*04e0*/  LDG.E R6, desc[UR4][R6.64] ;  /* 0x0000000406067981 */ /* 0x000ee2000c1e1900 */
[----:B--2---:R-:W-:-:S04]  /*04f0*/  IMAD.WIDE R4, R4, 0x4, R8 ;  /* 0x0000000404047825 */ /* 0x004fc800078e0208 */
[----:B---3--:R-:W-:-:S05]  /*0500*/  FFMA R9, R3, R10, R6 ;  /* 0x0000000a03097223 */ /* 0x008fca0000000006 */
[----:B------:R-:W-:Y:S01]  /*0510*/  STG.E desc[UR4][R4.64], R9 ;  /* 0x0000000904007986 */ /* 0x000fe2000c101904 */
[----:B------:R-:W-:Y:S05]  /*0520*/  EXIT ;  /* 0x000000000000794d */ /* 0x000fea0003800000 */
        .weak           $__internal_0_$__cuda_sm20_sqrt_rn_f32_slowpath
        .type           $__internal_0_$__cuda_sm20_sqrt_rn_f32_slowpath,@function
        .size           $__internal_0_$__cuda_sm20_sqrt_rn_f32_slowpath,($__internal_1_$__cuda_sm3x_div_rn_noftz_f32_slowpath - $__internal_0_$__cuda_sm20_sqrt_rn_f32_slowpath)
$__internal_0_$__cuda_sm20_sqrt_rn_f32_slowpath:
[----:B------:R-:W-:-:S13]  /*0530*/  LOP3.LUT P0, RZ, R2, 0x7fffffff, RZ, 0xc0, !PT ;  /* 0x7fffffff02ff7812 */ /* 0x000fda000780c0ff */
[----:B------:R-:W-:Y:S01]  /*0540*/  @!P0 MOV R3, R2 ;  /* 0x0000000200038202 */ /* 0x000fe20000000f00 */
[----:B------:R-:W-:Y:S06]  /*0550*/  @!P0 BRA `(.L_x_5) ;  /* 0x0000000000408947 */ /* 0x000fec0003800000 */
[----:B------:R-:W-:-:S13]  /*0560*/  FSETP.GEU.FTZ.AND P0, PT, R2, RZ, PT ;  /* 0x000000ff0200720b */ /* 0x000fda0003f1e000 */
[----:B------:R-:W-:Y:S01]  /*0570*/  @!P0 IMAD.MOV.U32 R3, RZ, RZ, 0x7fffffff ;  /* 0x7fffffffff038424 */ /* 0x000fe200078e00ff */
[----:B------:R-:W-:Y:S06]  /*0580*/  @!P0 BRA `(.L_x_5) ;  /* 0x0000000000348947 */ /* 0x000fec0003800000 */
[----:B------:R-:W-:-:S13]  /*0590*/  FSETP.GTU.FTZ.AND P0, PT, |R2|, +INF , PT ;  /* 0x7f8000000200780b */ /* 0x000fda0003f1c200 */
[----:B------:R-:W-:Y:S01]  /*05a0*/  @P0 FADD.FTZ R3, R2, 1 ;  /* 0x3f80000002030421 */ /* 0x000fe20000010000 */
[----:B------:R-:W-:Y:S06]  /*05b0*/  @P0 BRA `(.L_x_5) ;  /* 0x0000000000280947 */ /* 0x000fec0003800000 */
[----:B------:R-:W-:-:S13]  /*05c0*/  FSETP.NEU.FTZ.AND P0, PT, |R2|, +INF , PT ;  /* 0x7f8000000200780b */ /* 0x000fda0003f1d200 */
[----:B------:R-:W-:-:S04]  /*05d0*/  @P0 FFMA R6, R2, 1.84467440737095516160e+19, RZ ;  /* 0x5f80000002060823 */ /* 0x000fc800000000ff */
[----:B------:R-:W0:Y:S02]  /*05e0*/  @P0 MUFU.RSQ R3, R6 ;  /* 0x0000000600030308 */ /* 0x000e240000001400 */
[----:B0-----:R-:W-:Y:S01]  /*05f0*/  @P0 FMUL.FTZ R7, R6, R3 ;  /* 0x0000000306070220 */ /* 0x001fe20000410000 */
[----:B------:R-:W-:Y:S01]  /*0600*/  @P0 FMUL.FTZ R9, R3, 0.5 ;  /* 0x3f00000003090820 */ /* 0x000fe20000410000 */
[----:B------:R-:W-:Y:S02]  /*0610*/  @!P0 IMAD.MOV.U32 R3, RZ, RZ, R2 ;  /* 0x000000ffff038224 */ /* 0x000fe400078e0002 */
[----:B------:R-:W-:-:S04]  /*0620*/  @P0 FADD.FTZ R8, -R7, -RZ ;  /* 0x800000ff07080221 */ /* 0x000fc80000010100 */
[----:B------:R-:W-:-:S04]  /*0630*/  @P0 FFMA R8, R7, R8, R6 ;  /* 0x0000000807080223 */ /* 0x000fc80000000006 */
[----:B------:R-:W-:-:S04]  /*0640*/  @P0 FFMA R8, R8, R9, R7 ;  /* 0x0000000908080223 */ /* 0x000fc80000000007 */
[----:B------:R-:W-:-:S07]  /*0650*/  @P0 FMUL.FTZ R3, R8, 2.3283064365386962891e-10 ;  /* 0x2f80000008030820 */ /* 0x000fce0000410000 */
.L_x_5:
[----:B------:R-:W-:Y:S01]  /*0660*/  MOV R6, R3 ;  /* 0x0000000300067202 */ /* 0x000fe20000000f00 */
[----:B------:R-:W-:Y:S02]  /*0670*/  IMAD.MOV.U32 R2, RZ, RZ, R10 ;  /* 0x000000ffff027224 */ /* 0x000fe400078e000a */
[----:B------:R-:W-:-:S04]  /*0680*/  IMAD.MOV.U32 R3, RZ, RZ, 0x0 ;  /* 0x00000000ff037424 */ /* 0x000fc800078e00ff */
[----:B------:R-:W-:Y:S05]  /*0690*/  RET.REL.NODEC R2 `(_Z18batch_norm_forwardPKfPfS0_S0_S0_S0_fii) ;  /* 0xfffffff802587950 */ /* 0x000fea0003c3ffff */
        .weak           $__internal_1_$__cuda_sm3x_div_rn_noftz_f32_slowpath
        .type           $__internal_1_$__cuda_sm3x_div_rn_noftz_f32_slowpath,@function
        .size           $__internal_1_$__cuda_sm3x_div_rn_noftz_f32_slowpath,(.L_x_19 - $__internal_1_$__cuda_sm3x_div_rn_noftz_f32_slowpath)
$__internal_1_$__cuda_sm3x_div_rn_noftz_f32_slowpath:
[----:B------:R-:W-:Y:S01]  /*06a0*/  SHF.R.U32.HI R7, RZ, 0x17, R3 ;  /* 0x00000017ff077819 */ /* 0x000fe20000011603 */
[----:B------:R-:W-:Y:S01]  /*06b0*/  BSSY.RECONVERGENT B1, `(.L_x_6) ;  /* 0x0000063000017945 */ /* 0x000fe20003800200 */
[--C-:B------:R-:W-:Y:S02]  /*06c0*/  SHF.R.U32.HI R6, RZ, 0x17, R0.reuse ;  /* 0x00000017ff067819 */ /* 0x100fe40000011600 */
[----:B------:R-:W-:Y:S02]  /*06d0*/  LOP3.LUT R12, R7, 0xff, RZ, 0xc0, !PT ;  /* 0x000000ff070c7812 */ /* 0x000fe400078ec0ff */
[----:B------:R-:W-:Y:S01]  /*06e0*/  LOP3.LUT R10, R6, 0xff, RZ, 0xc0, !PT ;  /* 0x000000ff060a7812 */ /* 0x000fe200078ec0ff */
[----:B------:R-:W-:Y:S01]  /*06f0*/  IMAD.MOV.U32 R6, RZ, RZ, R0 ;  /* 0x000000ffff067224 */ /* 0x000fe200078e0000 */
[----:B------:R-:W-:-:S03]  /*0700*/  IADD3 R9, PT, PT, R12, -0x1, RZ ;  /* 0xffffffff0c097810 */ /* 0x000fc60007ffe0ff */
[----:B------:R-:W-:Y:S01]  /*0710*/  VIADD R8, R10, 0xffffffff ;  /* 0xffffffff0a087836 */ /* 0x000fe20000000000 */
[----:B------:R-:W-:-:S04]  /*0720*/  ISETP.GT.U32.AND P0, PT, R9, 0xfd, PT ;  /* 0x000000fd0900780c */ /* 0x000fc80003f04070 */
[----:B------:R-:W-:-:S13]  /*0730*/  ISETP.GT.U32.OR P0, PT, R8, 0xfd, P0 ;  /* 0x000000fd0800780c */ /* 0x000fda0000704470 */
[----:B------:R-:W-:Y:S01]  /*0740*/  @!P0 MOV R7, RZ ;  /* 0x000000ff00078202 */ /* 0x000fe20000000f00 */
[----:B------:R-:W-:Y:S06]  /*0750*/  @!P0 BRA `(.L_x_7) ;  /* 0x00000000005c8947 */ /* 0x000fec0003800000 */
[----:B------:R-:W-:Y:S02]  /*0760*/  FSETP.GTU.FTZ.AND P1, PT, |R3|, +INF , PT ;  /* 0x7f8000000300780b */ /* 0x000fe40003f3c200 */
[----:B------:R-:W-:-:S04]  /*0770*/  FSETP.GTU.FTZ.AND P0, PT, |R0|, +INF , PT ;  /* 0x7f8000000000780b */ /* 0x000fc80003f1c200 */
[----:B------:R-:W-:-:S13]  /*0780*/  PLOP3.LUT P0, PT, P0, P1, PT, 0xf8, 0x8f ;  /* 0x00000000008f781c */ /* 0x000fda0000703f70 */
[----:B------:R-:W-:Y:S05]  /*0790*/  @P0 BRA `(.L_x_8) ;  /* 0x00000004004c0947 */ /* 0x000fea0003800000 */
[----:B------:R-:W-:-:S13]  /*07a0*/  LOP3.LUT P0, RZ, R3, 0x7fffffff, R6, 0xc8, !PT ;  /* 0x7fffffff03ff7812 */ /* 0x000fda000780c806 */
[----:B------:R-:W-:Y:S05]  /*07b0*/  @!P0 BRA `(.L_x_9) ;  /* 0x00000004003c8947 */ /* 0x000fea0003800000 */
[C---:B------:R-:W-:Y:S02]  /*07c0*/  FSETP.NEU.FTZ.AND P2, PT, |R0|.reuse, +INF , PT ;  /* 0x7f8000000000780b */ /* 0x040fe40003f5d200 */
[----:B------:R-:W-:Y:S02]  /*07d0*/  FSETP.NEU.FTZ.AND P1, PT, |R3|, +INF , PT ;  /* 0x7f8000000300780b */ /* 0x000fe40003f3d200 */
[----:B------:R-:W-:-:S11]  /*07e0*/  FSETP.NEU.FTZ.AND P0, PT, |R0|, +INF , PT ;  /* 0x7f8000000000780b */ /* 0x000fd60003f1d200 */
[----:B------:R-:W-:Y:S05]  /*07f0*/  @!P1 BRA !P2, `(.L_x_9) ;  /* 0x00000004002c9947 */ /* 0x000fea0005000000 */
[----:B------:R-:W-:-:S04]  /*0800*/  LOP3.LUT P2, RZ, R6, 0x7fffffff, RZ, 0xc0, !PT ;  /* 0x7fffffff06ff7812 */ /* 0x000fc8000784c0ff */
[----:B------:R-:W-:-:S13]  /*0810*/  PLOP3.LUT P1, PT, P1, P2, PT, 0x2f, 0xf2 ;  /* 0x0000000000f2781c */ /* 0x000fda0000f24577 */
[----:B------:R-:W-:Y:S05]  /*0820*/  @P1 BRA `(.L_x_10) ;  /* 0x0000000400181947 */ /* 0x000fea0003800000 */
[----:B------:R-:W-:-:S04]  /*0830*/  LOP3.LUT P1, RZ, R3, 0x7fffffff, RZ, 0xc0, !PT ;  /* 0x7fffffff03ff7812 */ /* 0x000fc8000782c0ff */
[----:B------:R-:W-:-:S13]  /*0840*/  PLOP3.LUT P0, PT, P0, P1, PT, 0x2f, 0xf2 ;  /* 0x0000000000f2781c */ /* 0x000fda0000702577 */
[----:B------:R-:W-:Y:S05]  /*0850*/  @P0 BRA `(.L_x_11) ;  /* 0x0000000400000947 */ /* 0x000fea0003800000 */
[----:B------:R-:W-:Y:S02]  /*0860*/  ISETP.GE.AND P0, PT, R8, RZ, PT ;  /* 0x000000ff0800720c */ /* 0x000fe40003f06270 */
[----:B------:R-:W-:-:S11]  /*0870*/  ISETP.GE.AND P1, PT, R9, RZ, PT ;  /* 0x000000ff0900720c */ /* 0x000fd60003f26270 */
[----:B------:R-:W-:Y:S02]  /*0880*/  @P0 IMAD.MOV.U32 R7, RZ, RZ, RZ ;  /* 0x000000ffff070224 */ /* 0x000fe400078e00ff */
[----:B------:R-:W-:Y:S01]  /*0890*/  @!P0 FFMA R6, R0, 1.84467440737095516160e+19, RZ ;  /* 0x5f80000000068823 */ /* 0x000fe200000000ff */
[----:B------:R-:W-:Y:S02]  /*08a0*/  @!P0 IMAD.MOV.U32 R7, RZ, RZ, -0x40 ;  /* 0xffffffc0ff078424 */ /* 0x000fe400078e00ff */
[----:B------:R-:W-:-:S03]  /*08b0*/  @!P1 FFMA R3, R3, 1.84467440737095516160e+19, RZ ;  /* 0x5f80000003039823 */ /* 0x000fc600000000ff */
[----:B------:R-:W-:-:S07]  /*08c0*/  @!P1 IADD3 R7, PT, PT, R7, 0x40, RZ ;  /* 0x0000004007079810 */ /* 0x000fce0007ffe0ff */
.L_x_7:
[----:B------:R-:W-:Y:S01]  /*08d0*/  LEA R0, R12, 0xc0800000, 0x17 ;  /* 0xc08000000c007811 */ /* 0x000fe200078eb8ff */
[----:B------:R-:W-:Y:S04]  /*08e0*/  BSSY.RECONVERGENT B2, `(.L_x_12) ;  /* 0x0000036000027945 */ /* 0x000fe80003800200 */
[----:B------:R-:W-:Y:S02]  /*08f0*/  IMAD.IADD R8, R3, 0x1, -R0 ;  /* 0x0000000103087824 */ /* 0x000fe400078e0a00 */
[----:B------:R-:W-:Y:S02]  /*0900*/  VIADD R3, R10, 0xffffff81 ;  /* 0xffffff810a037836 */ /* 0x000fe40000000000 */
[----:B------:R-:W0:Y:S01]  /*0910*/  MUFU.RCP R9, R8 ;  /* 0x0000000800097308 */ /* 0x000e220000001000 */
[----:B------:R-:W-:Y:S01]  /*0920*/  FADD.FTZ R11, -R8, -RZ ;  /* 0x800000ff080b7221 */ /* 0x000fe20000010100 */
[----:B------:R-:W-:-:S03]  /*0930*/  IMAD R0, R3, -0x800000, R6 ;  /* 0xff80000003007824 */ /* 0x000fc600078e0206 */
[----:B0-----:R-:W-:-:S04]  /*0940*/  FFMA R10, R9, R11, 1 ;  /* 0x3f800000090a7423 */ /* 0x001fc8000000000b */
[----:B------:R-:W-:-:S04]  /*0950*/  FFMA R13, R9, R10, R9 ;  /* 0x0000000a090d7223 */ /* 0x000fc80000000009 */
[----:B------:R-:W-:-:S04]  /*0960*/  FFMA R6, R0, R13, RZ ;  /* 0x0000000d00067223 */ /* 0x000fc800000000ff */
[----:B------:R-:W-:-:S04]  /*0970*/  FFMA R9, R11, R6, R0 ;  /* 0x000000060b097223 */ /* 0x000fc80000000000 */
[----:B------:R-:W-:Y:S01]  /*0980*/  FFMA R10, R13, R9, R6 ;  /* 0x000000090d0a7223 */ /* 0x000fe20000000006 */
[----:B------:R-:W-:-:S03]  /*0990*/  IADD3 R6, PT, PT, R3, 0x7f, -R12 ;  /* 0x0000007f03067810 */ /* 0x000fc60007ffe80c */
[----:B------:R-:W-:Y:S01]  /*09a0*/  FFMA R11, R11, R10, R0 ;  /* 0x0000000a0b0b7223 */ /* 0x000fe20000000000 */
[----:B------:R-:W-:-:S03]  /*09b0*/  IADD3 R6, PT, PT, R6, R7, RZ ;  /* 0x0000000706067210 */ /* 0x000fc60007ffe0ff */
[----:B------:R-:W-:-:S05]  /*09c0*/  FFMA R0, R13, R11, R10 ;  /* 0x0000000b0d007223 */ /* 0x000fca000000000a */
[----:B------:R-:W-:-:S04]  /*09d0*/  SHF.R.U32.HI R3, RZ, 0x17, R0 ;  /* 0x00000017ff037819 */ /* 0x000fc80000011600 */
[----:B------:R-:W-:-:S05]  /*09e0*/  LOP3.LUT R3, R3, 0xff, RZ, 0xc0, !PT ;  /* 0x000000ff03037812 */ /* 0x000fca00078ec0ff */
[----:B------:R-:W-:-:S04]  /*09f0*/  IMAD.IADD R9, R3, 0x1, R6 ;  /* 0x0000000103097824 */ /* 0x000fc800078e0206 */
[----:B------:R-:W-:-:S05]  /*0a00*/  VIADD R3, R9, 0xffffffff ;  /* 0xffffffff09037836 */ /* 0x000fca0000000000 */
[----:B------:R-:W-:-:S13]  /*0a10*/  ISETP.GE.U32.AND P0, PT, R3, 0xfe, PT ;  /* 0x000000fe0300780c */ /* 0x000fda0003f06070 */
[----:B------:R-:W-:Y:S05]  /*0a20*/  @!P0 BRA `(.L_x_13) ;  /* 0x0000000000808947 */ /* 0x000fea0003800000 */
[----:B------:R-:W-:-:S13]  /*0a30*/  ISETP.GT.AND P0, PT, R9, 0xfe, PT ;  /* 0x000000fe0900780c */ /* 0x000fda0003f04270 */
[----:B------:R-:W-:Y:S05]  /*0a40*/  @P0 BRA `(.L_x_14) ;  /* 0x00000000006c0947 */ /* 0x000fea0003800000 */
[----:B------:R-:W-:-:S13]  /*0a50*/  ISETP.GE.AND P0, PT, R9, 0x1, PT ;  /* 0x000000010900780c */ /* 0x000fda0003f06270 */
[----:B------:R-:W-:Y:S05]  /*0a60*/  @P0 BRA `(.L_x_15) ;  /* 0x0000000000740947 */ /* 0x000fea0003800000 */
[----:B------:R-:W-:Y:S02]  /*0a70*/  ISETP.GE.AND P0, PT, R9, -0x18, PT ;  /* 0xffffffe80900780c */ /* 0x000fe40003f06270 */
[----:B------:R-:W-:-:S11]  /*0a80*/  LOP3.LUT R0, R0, 0x80000000, RZ, 0xc0, !PT ;  /* 0x8000000000007812 */ /* 0x000fd600078ec0ff */
[----:B------:R-:W-:Y:S05]  /*0a90*/  @!P0 BRA `(.L_x_15) ;  /* 0x0000000000688947 */ /* 0x000fea0003800000 */
[-CC-:B------:R-:W-:Y:S01]  /*0aa0*/  FFMA.RZ R3, R13, R11.reuse, R10.reuse ;  /* 0x0000000b0d037223 */ /* 0x180fe2000000c00a */
[----:B------:R-:W-:Y:S01]  /*0ab0*/  IADD3 R8, PT, PT, R9, 0x20, RZ ;  /* 0x0000002009087810 */ /* 0x000fe20007ffe0ff */
[-CC-:B------:R-:W-:Y:S01]  /*0ac0*/  FFMA.RM R6, R13, R11.reuse, R10.reuse ;  /* 0x0000000b0d067223 */ /* 0x180fe2000000400a */
[----:B------:R-:W-:Y:S02]  /*0ad0*/  ISETP.NE.AND P2, PT, R9, RZ, PT ;  /* 0x000000ff0900720c */ /* 0x000fe40003f45270 */
[----:B------:R-:W-:Y:S01]  /*0ae0*/  LOP3.LUT R7, R3, 0x7fffff, RZ, 0xc0, !PT ;  /* 0x007fffff03077812 */ /* 0x000fe200078ec0ff */
[----:B------:R-:W-:Y:S01]  /*0af0*/  FFMA.RP R3, R13, R11, R10 ;  /* 0x0000000b0d037223 */ /* 0x000fe2000000800a */
[----:B------:R-:W-:Y:S01]  /*0b00*/  ISETP.NE.AND P1, PT, R9, RZ, PT ;  /* 0x000000ff0900720c */ /* 0x000fe20003f25270 */
[----:B------:R-:W-:Y:S01]  /*0b10*/  IMAD.MOV R9, RZ, RZ, -R9 ;  /* 0x000000ffff097224 */ /* 0x000fe200078e0a09 */
[----:B------:R-:W-:Y:S02]  /*0b20*/  LOP3.LUT R7, R7, 0x800000, RZ, 0xfc, !PT ;  /* 0x0080000007077812 */ /* 0x000fe400078efcff */
[----:B------:R-:W-:-:S02]  /*0b30*/  FSETP.NEU.FTZ.AND P0, PT, R3, R6, PT ;  /* 0x000000060300720b */ /* 0x000fc40003f1d000 */
[----:B------:R-:W-:Y:S02]  /*0b40*/  SHF.L.U32 R8, R7, R8, RZ ;  /* 0x0000000807087219 */ /* 0x000fe400000006ff */
[----:B------:R-:W-:Y:S02]  /*0b50*/  SEL R6, R9, RZ, P2 ;  /* 0x000000ff09067207 */ /* 0x000fe40001000000 */
[----:B------:R-:W-:Y:S02]  /*0b60*/  ISETP.NE.AND P1, PT, R8, RZ, P1 ;  /* 0x000000ff0800720c */ /* 0x000fe40000f25270 */
[----:B------:R-:W-:Y:S02]  /*0b70*/  SHF.R.U32.HI R6, RZ, R6, R7 ;  /* 0x00000006ff067219 */ /* 0x000fe40000011607 */
[----:B------:R-:W-:Y:S02]  /*0b80*/  PLOP3.LUT P0, PT, P0, P1, PT, 0xf8, 0x8f ;  /* 0x00000000008f781c */ /* 0x000fe40000703f70 */
[----:B------:R-:W-:-:S02]  /*0b90*/  SHF.R.U32.HI R8, RZ, 0x1, R6 ;  /* 0x00000001ff087819 */ /* 0x000fc40000011606 */
[----:B------:R-:W-:-:S04]  /*0ba0*/  SEL R3, RZ, 0x1, !P0 ;  /* 0x00000001ff037807 */ /* 0x000fc80004000000 */
[----:B------:R-:W-:-:S04]  /*0bb0*/  LOP3.LUT R3, R3, 0x1, R8, 0xf8, !PT ;  /* 0x0000000103037812 */ /* 0x000fc800078ef808 */
[----:B------:R-:W-:-:S05]  /*0bc0*/  LOP3.LUT R3, R3, R6, RZ, 0xc0, !PT ;  /* 0x0000000603037212 */ /* 0x000fca00078ec0ff */
[----:B------:R-:W-:-:S05]  /*0bd0*/  IMAD.IADD R3, R8, 0x1, R3 ;  /* 0x0000000108037824 */ /* 0x000fca00078e0203 */
[----:B------:R-:W-:Y:S01]  /*0be0*/  LOP3.LUT R0, R3, R0, RZ, 0xfc, !PT ;  /* 0x0000000003007212 */ /* 0x000fe200078efcff */
[----:B------:R-:W-:Y:S06]  /*0bf0*/  BRA `(.L_x_15) ;  /* 0x0000000000107947 */ /* 0x000fec0003800000 */
.L_x_14:
[----:B------:R-:W-:-:S04]  /*0c00*/  LOP3.LUT R0, R0, 0x80000000, RZ, 0xc0, !PT ;  /* 0x8000000000007812 */ /* 0x000fc800078ec0ff */
[----:B------:R-:W-:Y:S01]  /*0c10*/  LOP3.LUT R0, R0, 0x7f800000, RZ, 0xfc, !PT ;  /* 0x7f80000000007812 */ /* 0x000fe200078efcff */
[----:B------:R-:W-:Y:S06]  /*0c20*/  BRA `(.L_x_15) ;  /* 0x0000000000047947 */ /* 0x000fec0003800000 */
.L_x_13:
[----:B------:R-:W-:-:S07]  /*0c30*/  LEA R0, R6, R0, 0x17 ;  /* 0x0000000006007211 */ /* 0x000fce00078eb8ff */
.L_x_15:
[----:B------:R-:W-:Y:S05]  /*0c40*/  BSYNC.RECONVERGENT B2 ;  /* 0x0000000000027941 */ /* 0x000fea0003800200 */
.L_x_12:
[----:B------:R-:W-:Y:S05]  /*0c50*/  BRA `(.L_x_16) ;  /* 0x0000000000207947 */ /* 0x000fea0003800000 */
.L_x_11:
[----:B------:R-:W-:-:S04]  /*0c60*/  LOP3.LUT R0, R3, 0x80000000, R6, 0x48, !PT ;  /* 0x8000000003007812 */ /* 0x000fc800078e4806 */
[----:B------:R-:W-:Y:S01]  /*0c70*/  LOP3.LUT R0, R0, 0x7f800000, RZ, 0xfc, !PT ;  /* 0x7f80000000007812 */ /* 0x000fe200078efcff */
[----:B------:R-:W-:Y:S06]  /*0c80*/  BRA `(.L_x_16) ;  /* 0x0000000000147947 */ /* 0x000fec0003800000 */
.L_x_10:
[----:B------:R-:W-:Y:S01]  /*0c90*/  LOP3.LUT R0, R3, 0x80000000, R6, 0x48, !PT ;  /* 0x8000000003007812 */ /* 0x000fe200078e4806 */
[----:B------:R-:W-:Y:S06]  /*0ca0*/  BRA `(.L_x_16) ;  /* 0x00000000000c7947 */ /* 0x000fec0003800000 */
.L_x_9:
[----:B------:R-:W0:Y:S01]  /*0cb0*/  MUFU.RSQ R0, -QNAN ;  /* 0xffc0000000007908 */ /* 0x000e220000001400 */
[----:B------:R-:W-:Y:S05]  /*0cc0*/  BRA `(.L_x_16) ;  /* 0x0000000000047947 */ /* 0x000fea0003800000 */
.L_x_8:
[----:B------:R-:W-:-:S07]  /*0cd0*/  FADD.FTZ R0, R0, R3 ;  /* 0x0000000300007221 */ /* 0x000fce0000010000 */
.L_x_16:
[----:B------:R-:W-:Y:S05]  /*0ce0*/  BSYNC.RECONVERGENT B1 ;  /* 0x0000000000017941 */ /* 0x000fea0003800200 */
.L_x_6:
[----:B------:R-:W-:-:S04]  /*0cf0*/  IMAD.MOV.U32 R3, RZ, RZ, 0x0 ;  /* 0x00000000ff037424 */ /* 0x000fc800078e00ff */
[----:B0-----:R-:W-:Y:S05]  /*0d00*/  RET.REL.NODEC R2 `(_Z18batch_norm_forwardPKfPfS0_S0_S0_S0_fii) ;  /* 0xfffffff002bc7950 */ /* 0x001fea0003c3ffff */
.L_x_17:
[----:B------:R-:W-:-:S00]  /*0d10*/  BRA `(.L_x_17) ;  /* 0xfffffffc00fc7947 */ /* 0x000fc0000383ffff */
[----:B------:R-:W-:-:S00]  /*0d20*/  NOP ;  /* 0x0000000000007918 */ /* 0x000fc00000000000 */
        /* <DEDUP_REMOVED lines=13> */
.L_x_19:


//--------------------- .nv.shared.reserved.0     --------------------------
	.section	.nv.shared.reserved.0,"aw",@nobits
	.weak		__nv_reservedSMEM_offset_0_alias
	.size		__nv_reservedSMEM_offset_0_alias, 0, 64
	.other		__nv_reservedSMEM_offset_0_alias,@"STO_CUDA_RESERVED_SHARED STV_DEFAULT"
__nv_reservedSMEM_offset_0_alias:
	.zero		0
	.zero		64


//--------------------- .nv.constant0._Z18batch_norm_forwardPKfPfS0_S0_S0_S0_fii --------------------------
	.section	.nv.constant0._Z18batch_norm_forwardPKfPfS0_S0_S0_S0_fii,"a",@progbits
	.sectionflags	@""
	.align	4
.nv.constant0._Z18batch_norm_forwardPKfPfS0_S0_S0_S0_fii:
	.zero		956


//--------------------- SYMBOLS --------------------------

	.type		.nv.reservedSmem.offset0,@object
	.size		.nv.reservedSmem.offset0,0x4
